	.headerflags	@"EF_CUDA_TEXMODE_UNIFIED EF_CUDA_64BIT_ADDRESS EF_CUDA_SM89 EF_CUDA_VIRTUAL_SM(EF_CUDA_SM89)"
	.elftype	@"ET_EXEC"


//--------------------- .nv.info                  --------------------------
	.section	.nv.info,"",@"SHT_CUDA_INFO"
	.align	4


	//----- nvinfo : EIATTR_REGCOUNT
	.align		4
        /*0000*/ 	.byte	0x04, 0x2f
        /*0002*/ 	.short	(.L_1 - .L_0)
	.align		4
.L_0:
        /*0004*/ 	.word	index@(triton__0d1d2de)
        /*0008*/ 	.word	0x00000016


	//----- nvinfo : EIATTR_MAX_STACK_SIZE
	.align		4
.L_1:
        /*000c*/ 	.byte	0x04, 0x23
        /*000e*/ 	.short	(.L_3 - .L_2)
	.align		4
.L_2:
        /*0010*/ 	.word	index@(triton__0d1d2de)
        /*0014*/ 	.word	0x00000000


	//----- nvinfo : EIATTR_MIN_STACK_SIZE
	.align		4
.L_3:
        /*0018*/ 	.byte	0x04, 0x12
        /*001a*/ 	.short	(.L_5 - .L_4)
	.align		4
.L_4:
        /*001c*/ 	.word	index@(triton__0d1d2de)
        /*0020*/ 	.word	0x00000000


	//----- nvinfo : EIATTR_FRAME_SIZE
	.align		4
.L_5:
        /*0024*/ 	.byte	0x04, 0x11
        /*0026*/ 	.short	(.L_7 - .L_6)
	.align		4
.L_6:
        /*0028*/ 	.word	index@(triton__0d1d2de)
        /*002c*/ 	.word	0x00000000
.L_7:


//--------------------- .nv.info.triton__0d1d2de  --------------------------
	.section	.nv.info.triton__0d1d2de,"",@"SHT_CUDA_INFO"
	.align	4


	//----- nvinfo : EIATTR_CUDA_API_VERSION
	.align		4
        /*0000*/ 	.byte	0x04, 0x37
        /*0002*/ 	.short	(.L_9 - .L_8)
.L_8:
        /*0004*/ 	.word	0x0000007b


	//----- nvinfo : EIATTR_PARAM_CBANK
	.align		4
.L_9:
        /*0008*/ 	.byte	0x04, 0x0a
        /*000a*/ 	.short	(.L_11 - .L_10)
	.align		4
.L_10:
        /*000c*/ 	.word	index@(.nv.constant0.triton__0d1d2de)
        /*0010*/ 	.short	0x0160
        /*0012*/ 	.short	0x0018


	//----- nvinfo : EIATTR_CBANK_PARAM_SIZE
	.align		4
.L_11:
        /*0014*/ 	.byte	0x03, 0x19
        /*0016*/ 	.short	0x0018


	//----- nvinfo : EIATTR_KPARAM_INFO
	.align		4
        /*0018*/ 	.byte	0x04, 0x17
        /*001a*/ 	.short	(.L_13 - .L_12)
.L_12:
        /*001c*/ 	.word	0x00000000
        /*0020*/ 	.short	0x0002
        /*0022*/ 	.short	0x0010
        /*0024*/ 	.byte	0x00, 0xf0, 0x21, 0x00


	//----- nvinfo : EIATTR_KPARAM_INFO
	.align		4
.L_13:
        /*0028*/ 	.byte	0x04, 0x17
        /*002a*/ 	.short	(.L_15 - .L_14)
.L_14:
        /*002c*/ 	.word	0x00000000
        /*0030*/ 	.short	0x0001
        /*0032*/ 	.short	0x0008
        /*0034*/ 	.byte	0x00, 0xf0, 0x21, 0x00


	//----- nvinfo : EIATTR_KPARAM_INFO
	.align		4
.L_15:
        /*0038*/ 	.byte	0x04, 0x17
        /*003a*/ 	.short	(.L_17 - .L_16)
.L_16:
        /*003c*/ 	.word	0x00000000
        /*0040*/ 	.short	0x0000
        /*0042*/ 	.short	0x0000
        /*0044*/ 	.byte	0x00, 0xf0, 0x21, 0x00


	//----- nvinfo : EIATTR_MAXREG_COUNT
	.align		4
.L_17:
        /*0048*/ 	.byte	0x03, 0x1b
        /*004a*/ 	.short	0x00ff


	//----- nvinfo : EIATTR_EXIT_INSTR_OFFSETS
	.align		4
        /*004c*/ 	.byte	0x04, 0x1c
        /*004e*/ 	.short	(.L_19 - .L_18)


	//   ....[0]....
.L_18:
        /*0050*/ 	.word	0x00000410


	//----- nvinfo : EIATTR_MAX_THREADS
	.align		4
.L_19:
        /*0054*/ 	.byte	0x04, 0x05
        /*0056*/ 	.short	(.L_21 - .L_20)
.L_20:
        /*0058*/ 	.word	0x00000080
        /*005c*/ 	.word	0x00000001
        /*0060*/ 	.word	0x00000001
.L_21:


//--------------------- .nv.rel.action            --------------------------
	.section	.nv.rel.action,"",@"SHT_CUDA_RELOCINFO"
	.align	8
	.sectionentsize	8
        /*0000*/ 	.byte	0x73, 0x00, 0x00, 0x00, 0x00, 0x00, 0x00, 0x00, 0x00, 0x00, 0x00, 0x11, 0x25, 0x00, 0x05, 0x36


//--------------------- .nv.constant0.triton__0d1d2de --------------------------
	.section	.nv.constant0.triton__0d1d2de,"a",@progbits
	.align	4
.nv.constant0.triton__0d1d2de:
	.zero		376


//--------------------- .text.triton__0d1d2de     --------------------------
	.section	.text.triton__0d1d2de,"ax",@progbits
	.sectioninfo	@"SHI_REGISTERS=22"
	.align	128
        .global         triton__0d1d2de
        .type           triton__0d1d2de,@function
        .size           triton__0d1d2de,(.L_x_1 - triton__0d1d2de)
        .other          triton__0d1d2de,@"STO_CUDA_ENTRY STV_DEFAULT"
triton__0d1d2de:
.text.triton__0d1d2de:
[----:B------:R-:W-:-:S02]  /*0000*/  IMAD.MOV.U32 R1, RZ, RZ, c[0x0][0x28] ;  /* 0x00000a00ff017624 */ /* 0x000fc400078e00ff */
[----:B------:R-:W0:Y:S01]  /*0010*/  S2R R0, SR_CTAID.X ;  /* 0x0000000000007919 */ /* 0x000e220000002500 */
[----:B------:R-:W-:-:S03]  /*0020*/  ULDC.64 UR4, c[0x0][0x118] ;  /* 0x0000460000047ab9 */ /* 0x000fc60000000a00 */
[----:B------:R-:W1:Y:S01]  /*0030*/  S2R R5, SR_TID.X ;  /* 0x0000000000057919 */ /* 0x000e620000002100 */
[----:B0-----:R-:W-:Y:S01]  /*0040*/  IMAD.WIDE R2, R0, 0x400, RZ ;  /* 0x0000040000027825 */ /* 0x001fe200078e02ff */
[----:B------:R-:W-:-:S03]  /*0050*/  SHF.R.S32.HI R7, RZ, 0x1f, R0 ;  /* 0x0000001fff077819 */ /* 0x000fc60000011400 */
[----:B-1----:R-:W-:Y:S01]  /*0060*/  IMAD.SHL.U32 R5, R5, 0x8, RZ ;  /* 0x0000000805057824 */ /* 0x002fe200078e00ff */
[----:B------:R-:W-:-:S04]  /*0070*/  SHF.R.S32.HI R9, RZ, 0x1f, R3 ;  /* 0x0000001fff097819 */ /* 0x000fc80000011403 */
[----:B------:R-:W-:-:S04]  /*0080*/  LOP3.LUT R2, R2, 0x3f8, R5, 0xf8, !PT ;  /* 0x000003f802027812 */ /* 0x000fc800078ef805 */
[----:B------:R-:W-:-:S05]  /*0090*/  LEA.HI R0, P0, R7, R2, RZ, 0xc ;  /* 0x0000000207007211 */ /* 0x000fca00078160ff */
[----:B------:R-:W-:Y:S01]  /*00a0*/  IMAD.X R5, RZ, RZ, R3, P0 ;  /* 0x000000ffff057224 */ /* 0x000fe200000e0603 */
[----:B------:R-:W-:-:S04]  /*00b0*/  LEA.HI R12, P0, R9, R2, RZ, 0x8 ;  /* 0x00000002090c7211 */ /* 0x000fc800078140ff */
[----:B------:R-:W-:Y:S01]  /*00c0*/  SHF.R.S64 R0, R0, 0xc, R5 ;  /* 0x0000000c00007819 */ /* 0x000fe20000001005 */
[----:B------:R-:W-:Y:S01]  /*00d0*/  IMAD.X R13, RZ, RZ, R3, P0 ;  /* 0x000000ffff0d7224 */ /* 0x000fe200000e0603 */
[----:B------:R-:W-:Y:S02]  /*00e0*/  SHF.R.S32.HI R5, RZ, 0xc, R5 ;  /* 0x0000000cff057819 */ /* 0x000fe40000011405 */
[C---:B------:R-:W-:Y:S02]  /*00f0*/  LOP3.LUT R11, R12.reuse, 0xffffff00, RZ, 0xc0, !PT ;  /* 0xffffff000c0b7812 */ /* 0x040fe400078ec0ff */
[----:B------:R-:W-:Y:S02]  /*0100*/  LEA.HI R9, P3, R5, R0, RZ, 0xd ;  /* 0x0000000005097211 */ /* 0x000fe400078768ff */
[--C-:B------:R-:W-:Y:S02]  /*0110*/  SHF.R.S64 R12, R12, 0x8, R13.reuse ;  /* 0x000000080c0c7819 */ /* 0x100fe4000000100d */
[----:B------:R-:W-:Y:S01]  /*0120*/  SHF.R.S32.HI R15, RZ, 0x8, R13 ;  /* 0x00000008ff0f7819 */ /* 0x000fe2000001140d */
[----:B------:R-:W-:Y:S01]  /*0130*/  IMAD.X R8, RZ, RZ, R5, P3 ;  /* 0x000000ffff087224 */ /* 0x000fe200018e0605 */
[----:B------:R-:W-:-:S02]  /*0140*/  IADD3 R10, P2, -R11, R2, RZ ;  /* 0x000000020b0a7210 */ /* 0x000fc40007f5e1ff */
[----:B------:R-:W-:Y:S02]  /*0150*/  LEA.HI R11, P1, R15, R12, RZ, 0x4 ;  /* 0x0000000c0f0b7211 */ /* 0x000fe400078320ff */
[----:B------:R-:W-:Y:S02]  /*0160*/  LOP3.LUT R9, R9, 0xffffe000, RZ, 0xc0, !PT ;  /* 0xffffe00009097812 */ /* 0x000fe400078ec0ff */
[----:B------:R-:W-:Y:S01]  /*0170*/  LOP3.LUT R13, R13, 0x7fffffff, RZ, 0xc0, !PT ;  /* 0x7fffffff0d0d7812 */ /* 0x000fe200078ec0ff */
[----:B------:R-:W-:Y:S01]  /*0180*/  IMAD.X R6, RZ, RZ, R15, P1 ;  /* 0x000000ffff067224 */ /* 0x000fe200008e060f */
[----:B------:R-:W-:Y:S02]  /*0190*/  IADD3 R9, P0, -R9, R0, RZ ;  /* 0x0000000009097210 */ /* 0x000fe40007f1e1ff */
[----:B------:R-:W-:Y:S01]  /*01a0*/  LOP3.LUT R8, R8, 0x7fffff, RZ, 0xc0, !PT ;  /* 0x007fffff08087812 */ /* 0x000fe200078ec0ff */
[----:B------:R-:W-:Y:S01]  /*01b0*/  IMAD.X R13, R3, 0x1, ~R13, P2 ;  /* 0x00000001030d7824 */ /* 0x000fe200010e0e0d */
[----:B------:R-:W-:-:S02]  /*01c0*/  LOP3.LUT R11, R11, 0xfffffff0, RZ, 0xc0, !PT ;  /* 0xfffffff00b0b7812 */ /* 0x000fc400078ec0ff */
[----:B------:R-:W-:Y:S01]  /*01d0*/  LEA R4, P2, R10, c[0x0][0x160], 0x1 ;  /* 0x000058000a047a11 */ /* 0x000fe200078408ff */
[----:B------:R-:W-:Y:S01]  /*01e0*/  IMAD.X R8, R5, 0x1, ~R8, P0 ;  /* 0x0000000105087824 */ /* 0x000fe200000e0e08 */
[----:B------:R-:W-:Y:S02]  /*01f0*/  IADD3 R11, P1, -R11, R12, RZ ;  /* 0x0000000c0b0b7210 */ /* 0x000fe40007f3e1ff */
[----:B------:R-:W-:Y:S02]  /*0200*/  LOP3.LUT R6, R6, 0x3ff, RZ, 0xc0, !PT ;  /* 0x000003ff06067812 */ /* 0x000fe400078ec0ff */
[----:B------:R-:W-:Y:S02]  /*0210*/  LEA.HI R5, P0, R7, R2, RZ, 0x19 ;  /* 0x0000000207057211 */ /* 0x000fe4000781c8ff */
[----:B------:R-:W-:Y:S01]  /*0220*/  LEA.HI.X R0, R10, c[0x0][0x164], R13, 0x1, P2 ;  /* 0x000059000a007a11 */ /* 0x000fe200010f0c0d */
[----:B------:R-:W-:Y:S01]  /*0230*/  IMAD.X R7, R15, 0x1, ~R6, P1 ;  /* 0x000000010f077824 */ /* 0x000fe200008e0e06 */
[----:B------:R-:W-:Y:S01]  /*0240*/  LEA R4, P2, R9, R4, 0x9 ;  /* 0x0000000409047211 */ /* 0x000fe200078448ff */
[----:B------:R-:W-:Y:S01]  /*0250*/  IMAD.X R6, RZ, RZ, R3, P0 ;  /* 0x000000ffff067224 */ /* 0x000fe200000e0603 */
[----:B------:R-:W-:-:S02]  /*0260*/  LOP3.LUT R5, R5, 0xfe000000, RZ, 0xc0, !PT ;  /* 0xfe00000005057812 */ /* 0x000fc400078ec0ff */
[----:B------:R-:W-:Y:S02]  /*0270*/  LEA.HI.X R0, R9, R0, R8, 0x9, P2 ;  /* 0x0000000009007211 */ /* 0x000fe400010f4c08 */
[C---:B------:R-:W-:Y:S02]  /*0280*/  LEA R4, P0, R11.reuse, R4, 0x16 ;  /* 0x000000040b047211 */ /* 0x040fe4000780b0ff */
[----:B------:R-:W-:Y:S02]  /*0290*/  LOP3.LUT R6, R6, 0x7fffffff, RZ, 0xc0, !PT ;  /* 0x7fffffff06067812 */ /* 0x000fe400078ec0ff */
[----:B------:R-:W-:Y:S02]  /*02a0*/  LEA.HI.X R0, R11, R0, R7, 0x16, P0 ;  /* 0x000000000b007211 */ /* 0x000fe400000fb407 */
[----:B------:R-:W-:-:S04]  /*02b0*/  LEA R4, P0, R5, R4, 0x1 ;  /* 0x0000000405047211 */ /* 0x000fc800078008ff */
[----:B------:R-:W-:-:S06]  /*02c0*/  LEA.HI.X R5, R5, R0, R6, 0x1, P0 ;  /* 0x0000000005057211 */ /* 0x000fcc00000f0c06 */
[----:B------:R-:W2:Y:S01]  /*02d0*/  LDG.E.128 R4, [R4.64] ;  /* 0x0000000404047981 */ /* 0x000ea2000c1e1d00 */
[----:B------:R-:W-:-:S04]  /*02e0*/  LEA R8, P0, R2, c[0x0][0x168], 0x1 ;  /* 0x00005a0002087a11 */ /* 0x000fc800078008ff */
[--C-:B------:R-:W-:Y:S02]  /*02f0*/  LEA.HI.X R9, R2, c[0x0][0x16c], R3.reuse, 0x1, P0 ;  /* 0x00005b0002097a11 */ /* 0x100fe400000f0c03 */
[C---:B--2---:R-:W-:Y:S01]  /*0300*/  PRMT R3, R6.reuse, 0x7632, R3 ;  /* 0x0000763206037816 */ /* 0x044fe20000000003 */
[----:B------:R-:W-:Y:S01]  /*0310*/  IMAD.U32 R12, R6, 0x10000, RZ ;  /* 0x00010000060c7824 */ /* 0x000fe200078e00ff */
[C---:B------:R-:W-:Y:S01]  /*0320*/  PRMT R0, R4.reuse, 0x7632, R0 ;  /* 0x0000763204007816 */ /* 0x040fe20000000000 */
[C---:B------:R-:W-:Y:S01]  /*0330*/  IMAD.U32 R11, R5.reuse, 0x10000, RZ ;  /* 0x00010000050b7824 */ /* 0x040fe200078e00ff */
[----:B------:R-:W-:Y:S01]  /*0340*/  PRMT R2, R5, 0x7632, R2 ;  /* 0x0000763205027816 */ /* 0x000fe20000000002 */
[----:B------:R-:W-:Y:S01]  /*0350*/  IMAD.U32 R10, R4, 0x10000, RZ ;  /* 0x00010000040a7824 */ /* 0x000fe200078e00ff */
[C---:B------:R-:W-:Y:S01]  /*0360*/  PRMT R6, R7.reuse, 0x7632, R6 ;  /* 0x0000763207067816 */ /* 0x040fe20000000006 */
[----:B------:R-:W-:Y:S02]  /*0370*/  IMAD.U32 R7, R7, 0x10000, RZ ;  /* 0x0001000007077824 */ /* 0x000fe400078e00ff */
[----:B------:R-:W-:-:S02]  /*0380*/  IMAD.U32 R5, R0, 0x10000, RZ ;  /* 0x0001000000057824 */ /* 0x000fc400078e00ff */
[----:B------:R-:W-:Y:S02]  /*0390*/  IMAD.U32 R2, R2, 0x10000, RZ ;  /* 0x0001000002027824 */ /* 0x000fe400078e00ff */
[----:B------:R-:W-:Y:S01]  /*03a0*/  IMAD.U32 R3, R3, 0x10000, RZ ;  /* 0x0001000003037824 */ /* 0x000fe200078e00ff */
[----:B------:R-:W-:Y:S01]  /*03b0*/  F2FP.BF16.F32.PACK_AB R16, R5, R10 ;  /* 0x0000000a0510723e */ /* 0x000fe200000010ff */
[----:B------:R-:W-:Y:S01]  /*03c0*/  IMAD.U32 R6, R6, 0x10000, RZ ;  /* 0x0001000006067824 */ /* 0x000fe200078e00ff */
[----:B------:R-:W-:Y:S02]  /*03d0*/  F2FP.BF16.F32.PACK_AB R17, R2, R11 ;  /* 0x0000000b0211723e */ /* 0x000fe400000010ff */
[----:B------:R-:W-:Y:S02]  /*03e0*/  F2FP.BF16.F32.PACK_AB R18, R3, R12 ;  /* 0x0000000c0312723e */ /* 0x000fe400000010ff */
[----:B------:R-:W-:-:S05]  /*03f0*/  F2FP.BF16.F32.PACK_AB R19, R6, R7 ;  /* 0x000000070613723e */ /* 0x000fca00000010ff */
[----:B------:R-:W-:Y:S01]  /*0400*/  STG.E.128 [R8.64], R16 ;  /* 0x0000001008007986 */ /* 0x000fe2000c101d04 */
[----:B------:R-:W-:Y:S05]  /*0410*/  EXIT ;  /* 0x000000000000794d */ /* 0x000fea0003800000 */
.L_x_0:
[----:B------:R-:W-:-:S00]  /*0420*/  BRA `(.L_x_0) ;  /* 0xfffffff000007947 */ /* 0x000fc0000383ffff */
[----:B------:R-:W-:-:S00]  /*0430*/  NOP ;  /* 0x0000000000007918 */ /* 0x000fc00000000000 */
        /* <DEDUP_REMOVED lines=12> */
.L_x_1:
